//
// Generated by NVIDIA NVVM Compiler
//
// Compiler Build ID: CL-36424714
// Cuda compilation tools, release 13.0, V13.0.88
// Based on NVVM 20.0.0
//

.version 9.0
.target sm_100
.address_size 64

	// .globl	_Z15transpose_naiveP6__halfS0_ii

.visible .entry _Z15transpose_naiveP6__halfS0_ii(
	.param .u64 .ptr .align 1 _Z15transpose_naiveP6__halfS0_ii_param_0,
	.param .u64 .ptr .align 1 _Z15transpose_naiveP6__halfS0_ii_param_1,
	.param .u32 _Z15transpose_naiveP6__halfS0_ii_param_2,
	.param .u32 _Z15transpose_naiveP6__halfS0_ii_param_3
)
{
	.reg .b16 	%rs<2>;
	.reg .b32 	%r<13>;
	.reg .b64 	%rd<9>;

	ld.param.u64 	%rd1, [_Z15transpose_naiveP6__halfS0_ii_param_0];
	ld.param.u64 	%rd2, [_Z15transpose_naiveP6__halfS0_ii_param_1];
	ld.param.u32 	%r1, [_Z15transpose_naiveP6__halfS0_ii_param_2];
	ld.param.u32 	%r2, [_Z15transpose_naiveP6__halfS0_ii_param_3];
	cvta.to.global.u64 	%rd3, %rd2;
	cvta.to.global.u64 	%rd4, %rd1;
	mov.u32 	%r3, %ctaid.x;
	mov.u32 	%r4, %ntid.x;
	mov.u32 	%r5, %tid.x;
	mad.lo.s32 	%r6, %r3, %r4, %r5;
	mov.u32 	%r7, %ctaid.y;
	mov.u32 	%r8, %ntid.y;
	mov.u32 	%r9, %tid.y;
	mad.lo.s32 	%r10, %r7, %r8, %r9;
	mad.lo.s32 	%r11, %r1, %r10, %r6;
	mad.lo.s32 	%r12, %r2, %r6, %r10;
	mul.wide.s32 	%rd5, %r12, 2;
	add.s64 	%rd6, %rd3, %rd5;
	mul.wide.s32 	%rd7, %r11, 2;
	add.s64 	%rd8, %rd4, %rd7;
	ld.global.u16 	%rs1, [%rd8];
	st.global.u16 	[%rd6], %rs1;
	ret;

}


// ===== COMPILED SASS (sm_100) =====

	.target	sm_100

	.elftype	@"ET_EXEC"


//--------------------- .note.nv.tkinfo           --------------------------
	.section	.note.nv.tkinfo,"",@"SHT_NOTE"
	.sectionflags	@"SHF_NOTE_NV_TKINFO"
	.tkinfo
        /*0018*/ 	.word	0x00000002
        /*0030*/ 	.string	""
        /*0030*/ 	.string	"ptxas"
        /*0030*/ 	.string	"Cuda compilation tools, release 13.0, V13.0.88"
        /*0030*/ 	.string	"Build cuda_13.0.r13.0/compiler.36424714_0"
        /*0030*/ 	.string	"-arch sm_100 -m 64 "



//--------------------- .note.nv.cuinfo           --------------------------
	.section	.note.nv.cuinfo,"",@"SHT_NOTE"
	.sectionflags	@"SHF_NOTE_NV_CUINFO"
        /*0018*/ 	.short	0x0002
        /*001a*/ 	.short	0x0064
        /*001c*/ 	.short	0x0082
	.zero		2


//--------------------- .nv.info                  --------------------------
	.section	.nv.info,"",@"SHT_CUDA_INFO"
	.align	4


	//----- nvinfo : EIATTR_REGCOUNT
	.align		4
        /*0000*/ 	.byte	0x04, 0x2f
        /*0002*/ 	.short	(.L_1 - .L_0)
	.align		4
.L_0:
        /*0004*/ 	.word	index@(_Z15transpose_naiveP6__halfS0_ii)
        /*0008*/ 	.word	0x0000000a


	//----- nvinfo : EIATTR_FRAME_SIZE
	.align		4
.L_1:
        /*000c*/ 	.byte	0x04, 0x11
        /*000e*/ 	.short	(.L_3 - .L_2)
	.align		4
.L_2:
        /*0010*/ 	.word	index@(_Z15transpose_naiveP6__halfS0_ii)
        /*0014*/ 	.word	0x00000000


	//----- nvinfo : EIATTR_MIN_STACK_SIZE
	.align		4
.L_3:
        /*0018*/ 	.byte	0x04, 0x12
        /*001a*/ 	.short	(.L_5 - .L_4)
	.align		4
.L_4:
        /*001c*/ 	.word	index@(_Z15transpose_naiveP6__halfS0_ii)
        /*0020*/ 	.word	0x00000000
.L_5:


//--------------------- .nv.compat                --------------------------
	.section	.nv.compat,"",@"SHT_CUDA_COMPAT_INFO"
	.align	4
        /*0000*/ 	.byte	0x02, 0x09, 0x00, 0x00, 0x02, 0x02, 0x01, 0x00, 0x02, 0x05, 0x05, 0x00, 0x03, 0x07, 0x01, 0x01
        /*0010*/ 	.byte	0x02, 0x03, 0x00, 0x00, 0x02, 0x06, 0x01, 0x00, 0x04, 0x0b, 0x08, 0x00, 0x09, 0x00, 0x00, 0x00
        /*0020*/ 	.byte	0x00, 0x00, 0x00, 0x00


//--------------------- .nv.info._Z15transpose_naiveP6__halfS0_ii --------------------------
	.section	.nv.info._Z15transpose_naiveP6__halfS0_ii,"",@"SHT_CUDA_INFO"
	.sectionflags	@""
	.align	4


	//----- nvinfo : EIATTR_CUDA_API_VERSION
	.align		4
        /*0000*/ 	.byte	0x04, 0x37
        /*0002*/ 	.short	(.L_7 - .L_6)
.L_6:
        /*0004*/ 	.word	0x00000082


	//----- nvinfo : EIATTR_KPARAM_INFO
	.align		4
.L_7:
        /*0008*/ 	.byte	0x04, 0x17
        /*000a*/ 	.short	(.L_9 - .L_8)
.L_8:
        /*000c*/ 	.word	0x00000000
        /*0010*/ 	.short	0x0003
        /*0012*/ 	.short	0x0014
        /*0014*/ 	.byte	0x00, 0xf0, 0x11, 0x00


	//----- nvinfo : EIATTR_KPARAM_INFO
	.align		4
.L_9:
        /*0018*/ 	.byte	0x04, 0x17
        /*001a*/ 	.short	(.L_11 - .L_10)
.L_10:
        /*001c*/ 	.word	0x00000000
        /*0020*/ 	.short	0x0002
        /*0022*/ 	.short	0x0010
        /*0024*/ 	.byte	0x00, 0xf0, 0x11, 0x00


	//----- nvinfo : EIATTR_KPARAM_INFO
	.align		4
.L_11:
        /*0028*/ 	.byte	0x04, 0x17
        /*002a*/ 	.short	(.L_13 - .L_12)
.L_12:
        /*002c*/ 	.word	0x00000000
        /*0030*/ 	.short	0x0001
        /*0032*/ 	.short	0x0008
        /*0034*/ 	.byte	0x00, 0xf5, 0x21, 0x00


	//----- nvinfo : EIATTR_KPARAM_INFO
	.align		4
.L_13:
        /*0038*/ 	.byte	0x04, 0x17
        /*003a*/ 	.short	(.L_15 - .L_14)
.L_14:
        /*003c*/ 	.word	0x00000000
        /*0040*/ 	.short	0x0000
        /*0042*/ 	.short	0x0000
        /*0044*/ 	.byte	0x00, 0xf5, 0x21, 0x00


	//----- nvinfo : EIATTR_SPARSE_MMA_MASK
	.align		4
.L_15:
        /*0048*/ 	.byte	0x03, 0x50
        /*004a*/ 	.short	0x0000


	//----- nvinfo : EIATTR_MAXREG_COUNT
	.align		4
        /*004c*/ 	.byte	0x03, 0x1b
        /*004e*/ 	.short	0x00ff


	//----- nvinfo : EIATTR_MERCURY_ISA_VERSION
	.align		4
        /*0050*/ 	.byte	0x03, 0x5f
        /*0052*/ 	.short	0x0101


	//----- nvinfo : EIATTR_VRC_CTA_INIT_COUNT
	.align		4
        /*0054*/ 	.byte	0x02, 0x4a
	.zero		1
	.zero		1


	//----- nvinfo : EIATTR_EXIT_INSTR_OFFSETS
	.align		4
        /*0058*/ 	.byte	0x04, 0x1c
        /*005a*/ 	.short	(.L_17 - .L_16)


	//   ....[0]....
.L_16:
        /*005c*/ 	.word	0x00000130


	//----- nvinfo : EIATTR_CBANK_PARAM_SIZE
	.align		4
.L_17:
        /*0060*/ 	.byte	0x03, 0x19
        /*0062*/ 	.short	0x0018


	//----- nvinfo : EIATTR_PARAM_CBANK
	.align		4
        /*0064*/ 	.byte	0x04, 0x0a
        /*0066*/ 	.short	(.L_19 - .L_18)
	.align		4
.L_18:
        /*0068*/ 	.word	index@(.nv.constant0._Z15transpose_naiveP6__halfS0_ii)
        /*006c*/ 	.short	0x0380
        /*006e*/ 	.short	0x0018


	//----- nvinfo : EIATTR_SW_WAR
	.align		4
.L_19:
        /*0070*/ 	.byte	0x04, 0x36
        /*0072*/ 	.short	(.L_21 - .L_20)
.L_20:
        /*0074*/ 	.word	0x00000008
.L_21:


//--------------------- .nv.callgraph             --------------------------
	.section	.nv.callgraph,"",@"SHT_CUDA_CALLGRAPH"
	.align	4
	.sectionentsize	8
	.align		4
        /*0000*/ 	.word	0x00000000
	.align		4
        /*0004*/ 	.word	0xffffffff
	.align		4
        /*0008*/ 	.word	0x00000000
	.align		4
        /*000c*/ 	.word	0xfffffffe
	.align		4
        /*0010*/ 	.word	0x00000000
	.align		4
        /*0014*/ 	.word	0xfffffffd
	.align		4
        /*0018*/ 	.word	0x00000000
	.align		4
        /*001c*/ 	.word	0xfffffffc


//--------------------- .text._Z15transpose_naiveP6__halfS0_ii --------------------------
	.section	.text._Z15transpose_naiveP6__halfS0_ii,"ax",@progbits
	.align	128
        .global         _Z15transpose_naiveP6__halfS0_ii
        .type           _Z15transpose_naiveP6__halfS0_ii,@function
        .size           _Z15transpose_naiveP6__halfS0_ii,(.L_x_1 - _Z15transpose_naiveP6__halfS0_ii)
        .other          _Z15transpose_naiveP6__halfS0_ii,@"STO_CUDA_ENTRY STV_DEFAULT"
_Z15transpose_naiveP6__halfS0_ii:
.text._Z15transpose_naiveP6__halfS0_ii:
[----:B------:R-:W-:Y:S01]  /*0000*/  LDC R1, c[0x0][0x37c] ;  /* 0x0000df00ff017b82 */ /* 0x000fe20000000800 */
[----:B------:R-:W0:Y:S07]  /*0010*/  S2R R3, SR_TID.X ;  /* 0x0000000000037919 */ /* 0x000e2e0000002100 */
[----:B------:R-:W0:Y:S01]  /*0020*/  LDC R0, c[0x0][0x360] ;  /* 0x0000d800ff007b82 */ /* 0x000e220000000800 */
[----:B------:R-:W1:Y:S01]  /*0030*/  LDCU.64 UR8, c[0x0][0x390] ;  /* 0x00007200ff0877ac */ /* 0x000e620008000a00 */
[----:B------:R-:W2:Y:S01]  /*0040*/  S2R R2, SR_TID.Y ;  /* 0x0000000000027919 */ /* 0x000ea20000002200 */
[----:B------:R-:W3:Y:S05]  /*0050*/  LDCU.64 UR4, c[0x0][0x358] ;  /* 0x00006b00ff0477ac */ /* 0x000eea0008000a00 */
[----:B------:R-:W0:Y:S08]  /*0060*/  S2UR UR6, SR_CTAID.X ;  /* 0x00000000000679c3 */ /* 0x000e300000002500 */
[----:B------:R-:W2:Y:S08]  /*0070*/  S2UR UR7, SR_CTAID.Y ;  /* 0x00000000000779c3 */ /* 0x000eb00000002600 */
[----:B------:R-:W2:Y:S08]  /*0080*/  LDC R7, c[0x0][0x364] ;  /* 0x0000d900ff077b82 */ /* 0x000eb00000000800 */
[----:B------:R-:W4:Y:S01]  /*0090*/  LDC.64 R4, c[0x0][0x380] ;  /* 0x0000e000ff047b82 */ /* 0x000f220000000a00 */
[----:B0-----:R-:W-:-:S02]  /*00a0*/  IMAD R0, R0, UR6, R3 ;  /* 0x0000000600007c24 */ /* 0x001fc4000f8e0203 */
[----:B--2---:R-:W-:-:S04]  /*00b0*/  IMAD R7, R7, UR7, R2 ;  /* 0x0000000707077c24 */ /* 0x004fc8000f8e0202 */
[----:B-1----:R-:W-:-:S04]  /*00c0*/  IMAD R3, R7, UR8, R0 ;  /* 0x0000000807037c24 */ /* 0x002fc8000f8e0200 */
[----:B----4-:R-:W-:Y:S02]  /*00d0*/  IMAD.WIDE R4, R3, 0x2, R4 ;  /* 0x0000000203047825 */ /* 0x010fe400078e0204 */
[----:B------:R-:W0:Y:S04]  /*00e0*/  LDC.64 R2, c[0x0][0x388] ;  /* 0x0000e200ff027b82 */ /* 0x000e280000000a00 */
[----:B---3--:R-:W2:Y:S01]  /*00f0*/  LDG.E.U16 R5, desc[UR4][R4.64] ;  /* 0x0000000404057981 */ /* 0x008ea2000c1e1500 */
[----:B------:R-:W-:-:S04]  /*0100*/  IMAD R7, R0, UR9, R7 ;  /* 0x0000000900077c24 */ /* 0x000fc8000f8e0207 */
[----:B0-----:R-:W-:-:S05]  /*0110*/  IMAD.WIDE R2, R7, 0x2, R2 ;  /* 0x0000000207027825 */ /* 0x001fca00078e0202 */
[----:B--2---:R-:W-:Y:S01]  /*0120*/  STG.E.U16 desc[UR4][R2.64], R5 ;  /* 0x0000000502007986 */ /* 0x004fe2000c101504 */
[----:B------:R-:W-:Y:S05]  /*0130*/  EXIT ;  /* 0x000000000000794d */ /* 0x000fea0003800000 */
.L_x_0:
[----:B------:R-:W-:-:S00]  /*0140*/  BRA `(.L_x_0) ;  /* 0xfffffffc00fc7947 */ /* 0x000fc0000383ffff */
[----:B------:R-:W-:-:S00]  /*0150*/  NOP ;  /* 0x0000000000007918 */ /* 0x000fc00000000000 */
        /* <DEDUP_REMOVED lines=10> */
.L_x_1:


//--------------------- .nv.shared.reserved.0     --------------------------
	.section	.nv.shared.reserved.0,"aw",@nobits
	.weak		__nv_reservedSMEM_offset_0_alias
	.size		__nv_reservedSMEM_offset_0_alias, 0, 64
	.other		__nv_reservedSMEM_offset_0_alias,@"STO_CUDA_RESERVED_SHARED STV_DEFAULT"
__nv_reservedSMEM_offset_0_alias:
	.zero		0
	.zero		64


//--------------------- .nv.constant0._Z15transpose_naiveP6__halfS0_ii --------------------------
	.section	.nv.constant0._Z15transpose_naiveP6__halfS0_ii,"a",@progbits
	.sectionflags	@""
	.align	4
.nv.constant0._Z15transpose_naiveP6__halfS0_ii:
	.zero		920


//--------------------- SYMBOLS --------------------------

	.type		.nv.reservedSmem.offset0,@object
	.size		.nv.reservedSmem.offset0,0x4
